	.headerflags	@"EF_CUDA_TEXMODE_UNIFIED EF_CUDA_64BIT_ADDRESS EF_CUDA_ACCELERATORS EF_CUDA_SM90 EF_CUDA_VIRTUAL_SM(EF_CUDA_SM90)"
	.elftype	@"ET_EXEC"


//--------------------- .nv.info                  --------------------------
	.section	.nv.info,"",@"SHT_CUDA_INFO"
	.align	4


	//----- nvinfo : EIATTR_REGCOUNT
	.align		4
        /*0000*/ 	.byte	0x04, 0x2f
        /*0002*/ 	.short	(.L_2 - .L_1)
	.align		4
.L_1:
        /*0004*/ 	.word	index@(triton_per_fused_cat_native_group_norm_30)
        /*0008*/ 	.word	0x0000001c


	//----- nvinfo : EIATTR_MIN_STACK_SIZE
	.align		4
.L_2:
        /*000c*/ 	.byte	0x04, 0x12
        /*000e*/ 	.short	(.L_4 - .L_3)
	.align		4
.L_3:
        /*0010*/ 	.word	index@(triton_per_fused_cat_native_group_norm_30)
        /*0014*/ 	.word	0x00000000


	//----- nvinfo : EIATTR_FRAME_SIZE
	.align		4
.L_4:
        /*0018*/ 	.byte	0x04, 0x11
        /*001a*/ 	.short	(.L_6 - .L_5)
	.align		4
.L_5:
        /*001c*/ 	.word	index@(triton_per_fused_cat_native_group_norm_30)
        /*0020*/ 	.word	0x00000000


	//----- nvinfo : EIATTR_MIN_STACK_SIZE
	.align		4
.L_6:
        /*0024*/ 	.byte	0x04, 0x12
        /*0026*/ 	.short	(.L_8 - .L_7)
	.align		4
.L_7:
        /*0028*/ 	.word	index@(triton_per_fused_cat_native_group_norm_30)
        /*002c*/ 	.word	0x00000000
.L_8:


//--------------------- .nv.info.triton_per_fused_cat_native_group_norm_30 --------------------------
	.section	.nv.info.triton_per_fused_cat_native_group_norm_30,"",@"SHT_CUDA_INFO"
	.sectionflags	@""
	.align	4


	//----- nvinfo : EIATTR_CUDA_API_VERSION
	.align		4
        /*0000*/ 	.byte	0x04, 0x37
        /*0002*/ 	.short	(.L_10 - .L_9)
.L_9:
        /*0004*/ 	.word	0x0000007c


	//----- nvinfo : EIATTR_KPARAM_INFO
	.align		4
.L_10:
        /*0008*/ 	.byte	0x04, 0x17
        /*000a*/ 	.short	(.L_12 - .L_11)
.L_11:
        /*000c*/ 	.word	0x00000000
        /*0010*/ 	.short	0x0009
        /*0012*/ 	.short	0x0044
        /*0014*/ 	.byte	0x00, 0xf0, 0x11, 0x00


	//----- nvinfo : EIATTR_KPARAM_INFO
	.align		4
.L_12:
        /*0018*/ 	.byte	0x04, 0x17
        /*001a*/ 	.short	(.L_14 - .L_13)
.L_13:
        /*001c*/ 	.word	0x00000000
        /*0020*/ 	.short	0x0008
        /*0022*/ 	.short	0x0040
        /*0024*/ 	.byte	0x00, 0xf0, 0x11, 0x00


	//----- nvinfo : EIATTR_KPARAM_INFO
	.align		4
.L_14:
        /*0028*/ 	.byte	0x04, 0x17
        /*002a*/ 	.short	(.L_16 - .L_15)
.L_15:
        /*002c*/ 	.word	0x00000000
        /*0030*/ 	.short	0x0007
        /*0032*/ 	.short	0x0038
        /*0034*/ 	.byte	0x00, 0xf4, 0x21, 0x00


	//----- nvinfo : EIATTR_KPARAM_INFO
	.align		4
.L_16:
        /*0038*/ 	.byte	0x04, 0x17
        /*003a*/ 	.short	(.L_18 - .L_17)
.L_17:
        /*003c*/ 	.word	0x00000000
        /*0040*/ 	.short	0x0006
        /*0042*/ 	.short	0x0030
        /*0044*/ 	.byte	0x00, 0xf4, 0x21, 0x00


	//----- nvinfo : EIATTR_KPARAM_INFO
	.align		4
.L_18:
        /*0048*/ 	.byte	0x04, 0x17
        /*004a*/ 	.short	(.L_20 - .L_19)
.L_19:
        /*004c*/ 	.word	0x00000000
        /*0050*/ 	.short	0x0005
        /*0052*/ 	.short	0x0028
        /*0054*/ 	.byte	0x00, 0xf4, 0x21, 0x00


	//----- nvinfo : EIATTR_KPARAM_INFO
	.align		4
.L_20:
        /*0058*/ 	.byte	0x04, 0x17
        /*005a*/ 	.short	(.L_22 - .L_21)
.L_21:
        /*005c*/ 	.word	0x00000000
        /*0060*/ 	.short	0x0004
        /*0062*/ 	.short	0x0020
        /*0064*/ 	.byte	0x00, 0xf4, 0x21, 0x00


	//----- nvinfo : EIATTR_KPARAM_INFO
	.align		4
.L_22:
        /*0068*/ 	.byte	0x04, 0x17
        /*006a*/ 	.short	(.L_24 - .L_23)
.L_23:
        /*006c*/ 	.word	0x00000000
        /*0070*/ 	.short	0x0003
        /*0072*/ 	.short	0x0018
        /*0074*/ 	.byte	0x00, 0xf4, 0x21, 0x00


	//----- nvinfo : EIATTR_KPARAM_INFO
	.align		4
.L_24:
        /*0078*/ 	.byte	0x04, 0x17
        /*007a*/ 	.short	(.L_26 - .L_25)
.L_25:
        /*007c*/ 	.word	0x00000000
        /*0080*/ 	.short	0x0002
        /*0082*/ 	.short	0x0010
        /*0084*/ 	.byte	0x00, 0xf4, 0x21, 0x00


	//----- nvinfo : EIATTR_KPARAM_INFO
	.align		4
.L_26:
        /*0088*/ 	.byte	0x04, 0x17
        /*008a*/ 	.short	(.L_28 - .L_27)
.L_27:
        /*008c*/ 	.word	0x00000000
        /*0090*/ 	.short	0x0001
        /*0092*/ 	.short	0x0008
        /*0094*/ 	.byte	0x00, 0xf4, 0x21, 0x00


	//----- nvinfo : EIATTR_KPARAM_INFO
	.align		4
.L_28:
        /*0098*/ 	.byte	0x04, 0x17
        /*009a*/ 	.short	(.L_30 - .L_29)
.L_29:
        /*009c*/ 	.word	0x00000000
        /*00a0*/ 	.short	0x0000
        /*00a2*/ 	.short	0x0000
        /*00a4*/ 	.byte	0x00, 0xf4, 0x21, 0x00


	//----- nvinfo : EIATTR_SPARSE_MMA_MASK
	.align		4
.L_30:
        /*00a8*/ 	.byte	0x03, 0x50
        /*00aa*/ 	.short	0x0000


	//----- nvinfo : EIATTR_MAXREG_COUNT
	.align		4
        /*00ac*/ 	.byte	0x03, 0x1b
        /*00ae*/ 	.short	0x00ff


	//----- nvinfo : EIATTR_COOP_GROUP_MASK_REGIDS
	.align		4
        /*00b0*/ 	.byte	0x04, 0x29
        /*00b2*/ 	.short	(.L_32 - .L_31)


	//   ....[0]....
.L_31:
        /*00b4*/ 	.word	0xffffffff


	//   ....[1]....
        /*00b8*/ 	.word	0xffffffff


	//   ....[2]....
        /*00bc*/ 	.word	0xffffffff


	//   ....[3]....
        /*00c0*/ 	.word	0xffffffff


	//   ....[4]....
        /*00c4*/ 	.word	0xffffffff


	//   ....[5]....
        /*00c8*/ 	.word	0xffffffff


	//   ....[6]....
        /*00cc*/ 	.word	0xffffffff


	//   ....[7]....
        /*00d0*/ 	.word	0xffffffff


	//   ....[8]....
        /*00d4*/ 	.word	0xffffffff


	//   ....[9]....
        /*00d8*/ 	.word	0xffffffff


	//   ....[10]....
        /*00dc*/ 	.word	0xffffffff


	//   ....[11]....
        /*00e0*/ 	.word	0xffffffff


	//----- nvinfo : EIATTR_COOP_GROUP_INSTR_OFFSETS
	.align		4
.L_32:
        /*00e4*/ 	.byte	0x04, 0x28
        /*00e6*/ 	.short	(.L_34 - .L_33)


	//   ....[0]....
.L_33:
        /*00e8*/ 	.word	0x00000400


	//   ....[1]....
        /*00ec*/ 	.word	0x00000420


	//   ....[2]....
        /*00f0*/ 	.word	0x00000440


	//   ....[3]....
        /*00f4*/ 	.word	0x00000460


	//   ....[4]....
        /*00f8*/ 	.word	0x00000490


	//   ....[5]....
        /*00fc*/ 	.word	0x00000550


	//   ....[6]....
        /*0100*/ 	.word	0x00000600


	//   ....[7]....
        /*0104*/ 	.word	0x00000620


	//   ....[8]....
        /*0108*/ 	.word	0x00000640


	//   ....[9]....
        /*010c*/ 	.word	0x00000660


	//   ....[10]....
        /*0110*/ 	.word	0x00000680


	//   ....[11]....
        /*0114*/ 	.word	0x00000710


	//----- nvinfo : EIATTR_EXIT_INSTR_OFFSETS
	.align		4
.L_34:
        /*0118*/ 	.byte	0x04, 0x1c
        /*011a*/ 	.short	(.L_36 - .L_35)


	//   ....[0]....
.L_35:
        /*011c*/ 	.word	0x00000820


	//   ....[1]....
        /*0120*/ 	.word	0x00000840


	//----- nvinfo : EIATTR_REQNTID
	.align		4
.L_36:
        /*0124*/ 	.byte	0x04, 0x10
        /*0126*/ 	.short	(.L_38 - .L_37)
.L_37:
        /*0128*/ 	.word	0x00000040
        /*012c*/ 	.word	0x00000001
        /*0130*/ 	.word	0x00000001


	//----- nvinfo : EIATTR_CBANK_PARAM_SIZE
	.align		4
.L_38:
        /*0134*/ 	.byte	0x03, 0x19
        /*0136*/ 	.short	0x0048


	//----- nvinfo : EIATTR_PARAM_CBANK
	.align		4
        /*0138*/ 	.byte	0x04, 0x0a
        /*013a*/ 	.short	(.L_40 - .L_39)
	.align		4
.L_39:
        /*013c*/ 	.word	index@(.nv.constant0.triton_per_fused_cat_native_group_norm_30)
        /*0140*/ 	.short	0x0210
        /*0142*/ 	.short	0x0048


	//----- nvinfo : EIATTR_SW_WAR
	.align		4
.L_40:
        /*0144*/ 	.byte	0x04, 0x36
        /*0146*/ 	.short	(.L_42 - .L_41)
.L_41:
        /*0148*/ 	.word	0x00000008
.L_42:


//--------------------- .nv.callgraph             --------------------------
	.section	.nv.callgraph,"",@"SHT_CUDA_CALLGRAPH"
	.align	4
	.sectionentsize	8
	.align		4
        /*0000*/ 	.word	0x00000000
	.align		4
        /*0004*/ 	.word	0xffffffff
	.align		4
        /*0008*/ 	.word	0x00000000
	.align		4
        /*000c*/ 	.word	0xfffffffe
	.align		4
        /*0010*/ 	.word	0x00000000
	.align		4
        /*0014*/ 	.word	0xfffffffd
	.align		4
        /*0018*/ 	.word	0x00000000
	.align		4
        /*001c*/ 	.word	0xfffffffc


//--------------------- .nv.constant4             --------------------------
	.section	.nv.constant4,"a",@progbits
	.align	8
	.align		8
.nv.constant4:
        /*0000*/ 	.dword	_$_str


//--------------------- .text.triton_per_fused_cat_native_group_norm_30 --------------------------
	.section	.text.triton_per_fused_cat_native_group_norm_30,"ax",@progbits
	.sectionflags	@"SHF_BARRIERS=1"
	.align	128
        .global         triton_per_fused_cat_native_group_norm_30
        .type           triton_per_fused_cat_native_group_norm_30,@function
        .size           triton_per_fused_cat_native_group_norm_30,(.L_x_1 - triton_per_fused_cat_native_group_norm_30)
        .other          triton_per_fused_cat_native_group_norm_30,@"STO_CUDA_ENTRY STV_DEFAULT"
triton_per_fused_cat_native_group_norm_30:
.text.triton_per_fused_cat_native_group_norm_30:
[----:B------:R-:W0:Y:S02]  /*0000*/  LDC R1, c[0x0][0x28] ;  /* 0x00000a00ff017b82 */ /* 0x000e240000000800 */
[----:B------:R-:W1:Y:S01]  /*0010*/  S2R R4, SR_CTAID.X ;  /* 0x0000000000047919 */ /* 0x000e620000002500 */
[----:B------:R-:W2:Y:S01]  /*0020*/  LDC.64 R12, c[0x0][0x210] ;  /* 0x00008400ff0c7b82 */ /* 0x000ea20000000a00 */
[----:B------:R-:W-:Y:S01]  /*0030*/  ULDC.64 UR6, c[0x0][0x208] ;  /* 0x0000820000067ab9 */ /* 0x000fe20000000a00 */
[----:B------:R-:W3:Y:S06]  /*0040*/  S2R R20, SR_TID.X ;  /* 0x0000000000147919 */ /* 0x000eec0000002100 */
[----:B------:R-:W4:Y:S08]  /*0050*/  LDC.64 R8, c[0x0][0x218] ;  /* 0x00008600ff087b82 */ /* 0x000f300000000a00 */
[----:B------:R-:W5:Y:S01]  /*0060*/  LDC.64 R6, c[0x0][0x220] ;  /* 0x00008800ff067b82 */ /* 0x000f620000000a00 */
[----:B-1----:R-:W-:-:S02]  /*0070*/  SHF.R.S32.HI R3, RZ, 0x1f, R4 ;  /* 0x0000001fff037819 */ /* 0x002fc40000011404 */
[----:B------:R-:W-:Y:S02]  /*0080*/  ISETP.GE.AND P1, PT, R4, 0x80, PT ;  /* 0x000000800400780c */ /* 0x000fe40003f26270 */
[----:B------:R-:W-:Y:S01]  /*0090*/  LEA.HI R11, R3, R4, RZ, 0x5 ;  /* 0x00000004030b7211 */ /* 0x000fe200078f28ff */
[----:B---3--:R-:W-:-:S03]  /*00a0*/  IMAD.SHL.U32 R10, R20, 0x2, RZ ;  /* 0x00000002140a7824 */ /* 0x008fc600078e00ff */
[----:B------:R-:W-:Y:S02]  /*00b0*/  LOP3.LUT R3, R11, 0xffffffe0, RZ, 0xc0, !PT ;  /* 0xffffffe00b037812 */ /* 0x000fe400078ec0ff */
[----:B------:R-:W-:Y:S02]  /*00c0*/  SHF.R.U32.HI R2, RZ, 0x4, R10 ;  /* 0x00000004ff027819 */ /* 0x000fe4000001160a */
[----:B------:R-:W-:Y:S01]  /*00d0*/  SHF.R.S32.HI R11, RZ, 0x5, R11 ;  /* 0x00000005ff0b7819 */ /* 0x000fe2000001140b */
[----:B------:R-:W-:Y:S01]  /*00e0*/  IMAD.IADD R14, R4, 0x1, -R3 ;  /* 0x00000001040e7824 */ /* 0x000fe200078e0a03 */
[----:B------:R-:W-:Y:S02]  /*00f0*/  SGXT.U32 R3, R2, 0x3 ;  /* 0x000000030203781a */ /* 0x000fe40000000000 */
[----:B------:R-:W-:Y:S01]  /*0100*/  LOP3.LUT R2, R10, 0xe, RZ, 0xc0, !PT ;  /* 0x0000000e0a027812 */ /* 0x000fe200078ec0ff */
[C---:B------:R-:W-:Y:S01]  /*0110*/  IMAD.SHL.U32 R16, R14.reuse, 0x8, RZ ;  /* 0x000000080e107824 */ /* 0x040fe200078e00ff */
[----:B------:R-:W-:-:S04]  /*0120*/  LOP3.LUT R14, R14, 0x1ffffff8, RZ, 0xc0, !PT ;  /* 0x1ffffff80e0e7812 */ /* 0x000fc800078ec0ff */
[----:B------:R-:W-:Y:S01]  /*0130*/  LOP3.LUT R16, R16, R3, RZ, 0xfc, !PT ;  /* 0x0000000310107212 */ /* 0x000fe200078efcff */
[C-C-:B------:R-:W-:Y:S01]  /*0140*/  IMAD R3, R11.reuse, 0x400, R2.reuse ;  /* 0x000004000b037824 */ /* 0x140fe200078e0202 */
[----:B------:R-:W-:Y:S01]  /*0150*/  ISETP.NE.AND P5, PT, R14, 0x10, PT ;  /* 0x000000100e00780c */ /* 0x000fe20003fa5270 */
[----:B------:R-:W-:Y:S01]  /*0160*/  IMAD R11, R11, 0x800, R2 ;  /* 0x000008000b0b7824 */ /* 0x000fe200078e0202 */
[C---:B------:R-:W-:Y:S01]  /*0170*/  ISETP.GE.AND P4, PT, R16.reuse, 0x80, PT ;  /* 0x000000801000780c */ /* 0x040fe20003f86270 */
[----:B------:R-:W-:Y:S01]  /*0180*/  IMAD R14, R16, 0x10, R3 ;  /* 0x00000010100e7824 */ /* 0x000fe200078e0203 */
[----:B------:R-:W-:Y:S01]  /*0190*/  ISETP.LT.AND P2, PT, R4, 0x80, !P5 ;  /* 0x000000800400780c */ /* 0x000fe20006f41270 */
[----:B------:R-:W1:Y:S01]  /*01a0*/  LDC.64 R2, c[0x0][0x228] ;  /* 0x00008a00ff027b82 */ /* 0x000e620000000a00 */
[C---:B------:R-:W-:Y:S01]  /*01b0*/  IMAD R11, R16.reuse, 0x10, R11 ;  /* 0x00000010100b7824 */ /* 0x040fe200078e020b */
[----:B------:R-:W-:Y:S01]  /*01c0*/  ISETP.GT.AND P3, PT, R16, 0xbf, !P1 ;  /* 0x000000bf1000780c */ /* 0x000fe20004f64270 */
[----:B------:R-:W-:Y:S01]  /*01d0*/  VIADD R23, R14, 0xfffff800 ;  /* 0xfffff8000e177836 */ /* 0x000fe20000000000 */
[----:B------:R-:W-:Y:S01]  /*01e0*/  ISETP.LT.AND P0, PT, R4, 0x80, !P4 ;  /* 0x000000800400780c */ /* 0x000fe20006701270 */
[----:B------:R-:W-:-:S02]  /*01f0*/  VIADD R15, R14, 0xfffff400 ;  /* 0xfffff4000e0f7836 */ /* 0x000fc40000000000 */
[----:B--2---:R-:W-:Y:S01]  /*0200*/  IMAD.WIDE R12, R11, 0x4, R12 ;  /* 0x000000040b0c7825 */ /* 0x004fe200078e020c */
[----:B------:R-:W-:-:S03]  /*0210*/  LOP3.LUT R11, R10, 0x7e, RZ, 0xc0, !PT ;  /* 0x0000007e0a0b7812 */ /* 0x000fc600078ec0ff */
[----:B----4-:R-:W-:Y:S01]  /*0220*/  IMAD.WIDE R22, R23, 0x4, R8 ;  /* 0x0000000417167825 */ /* 0x010fe200078e0208 */
[----:B------:R-:W-:Y:S02]  /*0230*/  CS2R R8, SRZ ;  /* 0x0000000000087805 */ /* 0x000fe4000001ff00 */
[----:B------:R-:W-:Y:S01]  /*0240*/  CS2R R18, SRZ ;  /* 0x0000000000127805 */ /* 0x000fe2000001ff00 */
[----:B-----5:R-:W-:Y:S01]  /*0250*/  IMAD.WIDE R6, R15, 0x4, R6 ;  /* 0x000000040f067825 */ /* 0x020fe200078e0206 */
[----:B------:R-:W-:Y:S02]  /*0260*/  CS2R R14, SRZ ;  /* 0x00000000000e7805 */ /* 0x000fe4000001ff00 */
[----:B------:R-:W-:Y:S01]  /*0270*/  CS2R R16, SRZ ;  /* 0x0000000000107805 */ /* 0x000fe2000001ff00 */
[----:B------:R-:W2:Y:S01]  /*0280*/  @P2 LDG.E.64 R8, desc[UR6][R22.64] ;  /* 0x0000000616082981 */ /* 0x000ea2000c1e1b00 */
[----:B------:R-:W-:-:S03]  /*0290*/  IMAD R11, R4, 0x80, R11 ;  /* 0x00000080040b7824 */ /* 0x000fc600078e020b */
[----:B------:R-:W3:Y:S01]  /*02a0*/  @P3 LDG.E.64 R14, desc[UR6][R6.64] ;  /* 0x00000006060e3981 */ /* 0x000ee2000c1e1b00 */
[----:B-1----:R-:W-:-:S03]  /*02b0*/  IMAD.WIDE R24, R11, 0x4, R2 ;  /* 0x000000040b187825 */ /* 0x002fc600078e0202 */
[----:B------:R-:W4:Y:S04]  /*02c0*/  @P0 LDG.E.64 R18, desc[UR6][R12.64] ;  /* 0x000000060c120981 */ /* 0x000f28000c1e1b00 */
[----:B------:R-:W5:Y:S01]  /*02d0*/  @!P1 LDG.E.64 R16, desc[UR6][R24.64] ;  /* 0x0000000618109981 */ /* 0x000f62000c1e1b00 */
[----:B------:R-:W1:Y:S01]  /*02e0*/  S2UR UR5, SR_CgaCtaId ;  /* 0x00000000000579c3 */ /* 0x000e620000008800 */
[----:B------:R-:W-:Y:S02]  /*02f0*/  UMOV UR4, 0x400 ;  /* 0x0000040000047882 */ /* 0x000fe40000000000 */
[----:B-1----:R-:W-:Y:S01]  /*0300*/  UPRMT UR4, UR5, 0x654, UR4 ;  /* 0x0000065405047896 */ /* 0x002fe20008000004 */
[----:B--2---:R-:W-:Y:S02]  /*0310*/  SEL R3, R9, RZ, P2 ;  /* 0x000000ff09037207 */ /* 0x004fe40001000000 */
[----:B------:R-:W-:-:S02]  /*0320*/  SEL R2, R8, RZ, P2 ;  /* 0x000000ff08027207 */ /* 0x000fc40001000000 */
[----:B---3--:R-:W-:Y:S02]  /*0330*/  @P5 SEL R3, R15, RZ, P3 ;  /* 0x000000ff0f035207 */ /* 0x008fe40001800000 */
[----:B------:R-:W-:Y:S02]  /*0340*/  @P5 SEL R2, R14, RZ, P3 ;  /* 0x000000ff0e025207 */ /* 0x000fe40001800000 */
[----:B----4-:R-:W-:Y:S02]  /*0350*/  SEL R15, R18, RZ, P0 ;  /* 0x000000ff120f7207 */ /* 0x010fe40000000000 */
[----:B------:R-:W-:Y:S02]  /*0360*/  SEL R10, R19, RZ, P0 ;  /* 0x000000ff130a7207 */ /* 0x000fe40000000000 */
[----:B-----5:R-:W-:Y:S02]  /*0370*/  SEL R9, R16, RZ, !P1 ;  /* 0x000000ff10097207 */ /* 0x020fe40004800000 */
[----:B------:R-:W-:-:S02]  /*0380*/  SEL R8, R17, RZ, !P1 ;  /* 0x000000ff11087207 */ /* 0x000fc40004800000 */
[----:B------:R-:W-:Y:S01]  /*0390*/  SEL R2, R15, R2, !P4 ;  /* 0x000000020f027207 */ /* 0x000fe20006000000 */
[----:B------:R-:W1:Y:S01]  /*03a0*/  LDC.64 R16, c[0x0][0x248] ;  /* 0x00009200ff107b82 */ /* 0x000e620000000a00 */
[----:B------:R-:W-:-:S03]  /*03b0*/  SEL R3, R10, R3, !P4 ;  /* 0x000000030a037207 */ /* 0x000fc60006000000 */
[----:B------:R-:W-:Y:S02]  /*03c0*/  FADD R9, R9, R2 ;  /* 0x0000000209097221 */ /* 0x000fe40000000000 */
[----:B------:R-:W-:-:S04]  /*03d0*/  FADD R12, R8, R3 ;  /* 0x00000003080c7221 */ /* 0x000fc80000000000 */
[----:B------:R-:W-:-:S05]  /*03e0*/  FADD R6, R9, R12 ;  /* 0x0000000c09067221 */ /* 0x000fca0000000000 */
[----:B------:R-:W-:-:S05]  /*03f0*/  FSEL R6, R6, RZ, !P1 ;  /* 0x000000ff06067208 */ /* 0x000fca0004800000 */
[----:B------:R-:W2:Y:S02]  /*0400*/  SHFL.BFLY PT, R7, R6, 0x10, 0x1f ;  /* 0x0e001f0006077f89 */ /* 0x000ea400000e0000 */
[----:B--2---:R-:W-:-:S05]  /*0410*/  FADD R7, R6, R7 ;  /* 0x0000000706077221 */ /* 0x004fca0000000000 */
[----:B------:R-:W2:Y:S02]  /*0420*/  SHFL.BFLY PT, R8, R7, 0x8, 0x1f ;  /* 0x0d001f0007087f89 */ /* 0x000ea400000e0000 */
[----:B--2---:R-:W-:-:S05]  /*0430*/  FADD R8, R7, R8 ;  /* 0x0000000807087221 */ /* 0x004fca0000000000 */
[----:B------:R-:W2:Y:S02]  /*0440*/  SHFL.BFLY PT, R13, R8, 0x4, 0x1f ;  /* 0x0c801f00080d7f89 */ /* 0x000ea400000e0000 */
[----:B--2---:R-:W-:-:S05]  /*0450*/  FADD R13, R8, R13 ;  /* 0x0000000d080d7221 */ /* 0x004fca0000000000 */
[----:B------:R-:W2:Y:S01]  /*0460*/  SHFL.BFLY PT, R10, R13, 0x2, 0x1f ;  /* 0x0c401f000d0a7f89 */ /* 0x000ea200000e0000 */
[----:B------:R-:W-:Y:S01]  /*0470*/  LOP3.LUT P2, RZ, R20, 0x1f, RZ, 0xc0, !PT ;  /* 0x0000001f14ff7812 */ /* 0x000fe2000784c0ff */
[----:B--2---:R-:W-:-:S05]  /*0480*/  FADD R10, R13, R10 ;  /* 0x0000000a0d0a7221 */ /* 0x004fca0000000000 */
[----:B------:R-:W2:Y:S01]  /*0490*/  SHFL.BFLY PT, R15, R10, 0x1, 0x1f ;  /* 0x0c201f000a0f7f89 */ /* 0x000ea200000e0000 */
[----:B------:R-:W-:-:S04]  /*04a0*/  SHF.R.U32.HI R6, RZ, 0x3, R20 ;  /* 0x00000003ff067819 */ /* 0x000fc80000011614 */
[----:B------:R-:W-:Y:S02]  /*04b0*/  LOP3.LUT R8, R6, 0x4, RZ, 0xc0, !PT ;  /* 0x0000000406087812 */ /* 0x000fe400078ec0ff */
[----:B------:R-:W-:Y:S01]  /*04c0*/  ISETP.GE.AND P3, PT, R20, 0x2, PT ;  /* 0x000000021400780c */ /* 0x000fe20003f66270 */
[----:B--2---:R-:W-:-:S05]  /*04d0*/  FADD R15, R10, R15 ;  /* 0x0000000f0a0f7221 */ /* 0x004fca0000000000 */
[----:B------:R-:W-:Y:S01]  /*04e0*/  @!P2 STS [R8+UR4], R15 ;  /* 0x0000000f0800a988 */ /* 0x000fe20008000804 */
[C---:B------:R-:W-:Y:S01]  /*04f0*/  LEA R7, R20.reuse, UR4, 0x2 ;  /* 0x0000000414077c11 */ /* 0x040fe2000f8e10ff */
[----:B------:R-:W-:Y:S06]  /*0500*/  BAR.SYNC.DEFER_BLOCKING 0x0 ;  /* 0x0000000000007b1d */ /* 0x000fec0000010000 */
[----:B------:R-:W2:Y:S01]  /*0510*/  @!P3 LDS R0, [R7] ;  /* 0x000000000700b984 */ /* 0x000ea20000000800 */
[----:B------:R-:W-:-:S04]  /*0520*/  LOP3.LUT R6, R20, 0x1, RZ, 0xc0, !PT ;  /* 0x0000000114067812 */ /* 0x000fc800078ec0ff */
[----:B------:R-:W-:-:S04]  /*0530*/  ISETP.NE.U32.AND P0, PT, R6, 0x1, PT ;  /* 0x000000010600780c */ /* 0x000fc80003f05070 */
[----:B------:R-:W-:Y:S01]  /*0540*/  ISETP.LT.AND P0, PT, R20, 0x2, P0 ;  /* 0x000000021400780c */ /* 0x000fe20000701270 */
[----:B--2---:R-:W2:Y:S02]  /*0550*/  SHFL.BFLY PT, R13, R0, 0x1, 0x1f ;  /* 0x0c201f00000d7f89 */ /* 0x004ea400000e0000 */
[----:B--2---:R-:W-:-:S10]  /*0560*/  FADD R10, R0, R13 ;  /* 0x0000000d000a7221 */ /* 0x004fd40000000000 */
[----:B------:R-:W-:Y:S01]  /*0570*/  @P0 STS [R7], R10 ;  /* 0x0000000a07000388 */ /* 0x000fe20000000800 */
[----:B------:R-:W-:Y:S06]  /*0580*/  BAR.SYNC.DEFER_BLOCKING 0x0 ;  /* 0x0000000000007b1d */ /* 0x000fec0000010000 */
[----:B------:R-:W2:Y:S02]  /*0590*/  LDS R6, [UR4] ;  /* 0x00000004ff067984 */ /* 0x000ea40008000800 */
[----:B--2---:R-:W-:-:S04]  /*05a0*/  FMUL R6, R6, 0.0078125 ;  /* 0x3c00000006067820 */ /* 0x004fc80000400000 */
[--C-:B------:R-:W-:Y:S01]  /*05b0*/  FADD R12, R12, -R6.reuse ;  /* 0x800000060c0c7221 */ /* 0x100fe20000000000 */
[----:B------:R-:W-:-:S03]  /*05c0*/  FADD R9, R9, -R6 ;  /* 0x8000000609097221 */ /* 0x000fc60000000000 */
[----:B------:R-:W-:-:S04]  /*05d0*/  FMUL R12, R12, R12 ;  /* 0x0000000c0c0c7220 */ /* 0x000fc80000400000 */
[----:B------:R-:W-:-:S05]  /*05e0*/  FFMA R12, R9, R9, R12 ;  /* 0x00000009090c7223 */ /* 0x000fca000000000c */
[----:B------:R-:W-:-:S05]  /*05f0*/  FSEL R12, R12, RZ, !P1 ;  /* 0x000000ff0c0c7208 */ /* 0x000fca0004800000 */
[----:B------:R-:W2:Y:S02]  /*0600*/  SHFL.BFLY PT, R9, R12, 0x10, 0x1f ;  /* 0x0e001f000c097f89 */ /* 0x000ea400000e0000 */
[----:B--2---:R-:W-:-:S05]  /*0610*/  FADD R9, R12, R9 ;  /* 0x000000090c097221 */ /* 0x004fca0000000000 */
[----:B------:R-:W2:Y:S02]  /*0620*/  SHFL.BFLY PT, R0, R9, 0x8, 0x1f ;  /* 0x0d001f0009007f89 */ /* 0x000ea400000e0000 */
[----:B--2---:R-:W-:-:S05]  /*0630*/  FADD R0, R9, R0 ;  /* 0x0000000009007221 */ /* 0x004fca0000000000 */
[----:B------:R-:W2:Y:S02]  /*0640*/  SHFL.BFLY PT, R13, R0, 0x4, 0x1f ;  /* 0x0c801f00000d7f89 */ /* 0x000ea400000e0000 */
[----:B--2---:R-:W-:-:S05]  /*0650*/  FADD R13, R0, R13 ;  /* 0x0000000d000d7221 */ /* 0x004fca0000000000 */
[----:B------:R-:W2:Y:S02]  /*0660*/  SHFL.BFLY PT, R10, R13, 0x2, 0x1f ;  /* 0x0c401f000d0a7f89 */ /* 0x000ea400000e0000 */
[----:B--2---:R-:W-:-:S05]  /*0670*/  FADD R10, R13, R10 ;  /* 0x0000000a0d0a7221 */ /* 0x004fca0000000000 */
[----:B------:R-:W2:Y:S02]  /*0680*/  SHFL.BFLY PT, R15, R10, 0x1, 0x1f ;  /* 0x0c201f000a0f7f89 */ /* 0x000ea400000e0000 */
[----:B--2---:R-:W-:Y:S01]  /*0690*/  FADD R21, R10, R15 ;  /* 0x0000000f0a157221 */ /* 0x004fe20000000000 */
[----:B------:R-:W-:Y:S08]  /*06a0*/  BAR.SYNC.DEFER_BLOCKING 0x0 ;  /* 0x0000000000007b1d */ /* 0x000ff00000010000 */
[----:B------:R-:W2:Y:S01]  /*06b0*/  LDC.64 R14, c[0x0][0x230] ;  /* 0x00008c00ff0e7b82 */ /* 0x000ea20000000a00 */
[----:B------:R3:W-:Y:S07]  /*06c0*/  @!P2 STS [R8+UR4], R21 ;  /* 0x000000150800a988 */ /* 0x0007ee0008000804 */
[----:B------:R-:W-:Y:S01]  /*06d0*/  BAR.SYNC.DEFER_BLOCKING 0x0 ;  /* 0x0000000000007b1d */ /* 0x000fe20000010000 */
[----:B------:R-:W-:-:S07]  /*06e0*/  IMAD.MOV.U32 R18, RZ, RZ, 0x3c000000 ;  /* 0x3c000000ff127424 */ /* 0x000fce00078e00ff */
[----:B---3--:R-:W3:Y:S01]  /*06f0*/  LDC.64 R8, c[0x0][0x240] ;  /* 0x00009000ff087b82 */ /* 0x008ee20000000a00 */
[----:B------:R-:W4:Y:S04]  /*0700*/  @!P3 LDS R5, [R7] ;  /* 0x000000000705b984 */ /* 0x000f280000000800 */
[----:B----4-:R-:W4:Y:S02]  /*0710*/  SHFL.BFLY PT, R12, R5, 0x1, 0x1f ;  /* 0x0c201f00050c7f89 */ /* 0x010f2400000e0000 */
[----:B----4-:R-:W-:Y:S02]  /*0720*/  FADD R0, R5, R12 ;  /* 0x0000000c05007221 */ /* 0x010fe40000000000 */
[----:B------:R-:W4:Y:S03]  /*0730*/  LDC.64 R12, c[0x0][0x238] ;  /* 0x00008e00ff0c7b82 */ /* 0x000f260000000a00 */
[----:B------:R-:W-:Y:S05]  /*0740*/  @P0 STS [R7], R0 ;  /* 0x0000000007000388 */ /* 0x000fea0000000800 */
[----:B------:R-:W-:Y:S06]  /*0750*/  BAR.SYNC.DEFER_BLOCKING 0x0 ;  /* 0x0000000000007b1d */ /* 0x000fec0000010000 */
[----:B------:R-:W5:Y:S01]  /*0760*/  LDS R19, [UR4] ;  /* 0x00000004ff137984 */ /* 0x000f620008000800 */
[----:B------:R-:W-:-:S04]  /*0770*/  LOP3.LUT P0, RZ, R20, 0x3f, RZ, 0xc0, !PT ;  /* 0x0000003f14ff7812 */ /* 0x000fc8000780c0ff */
[----:B------:R-:W-:Y:S01]  /*0780*/  ISETP.LT.AND P0, PT, R4, 0x80, !P0 ;  /* 0x000000800400780c */ /* 0x000fe20004701270 */
[----:B--2---:R-:W-:-:S04]  /*0790*/  IMAD.WIDE R10, R11, 0x4, R14 ;  /* 0x000000040b0a7825 */ /* 0x004fc800078e020e */
[C---:B-1----:R-:W-:Y:S01]  /*07a0*/  IMAD.WIDE R14, R4.reuse, 0x4, R16 ;  /* 0x00000004040e7825 */ /* 0x042fe200078e0210 */
[----:B------:R1:W-:Y:S03]  /*07b0*/  @!P1 STG.E.64 desc[UR6][R10.64], R2 ;  /* 0x000000020a009986 */ /* 0x0003e6000c101b06 */
[----:B----4-:R-:W-:-:S04]  /*07c0*/  IMAD.WIDE R12, R4, 0x4, R12 ;  /* 0x00000004040c7825 */ /* 0x010fc800078e020c */
[----:B-----5:R-:W-:-:S04]  /*07d0*/  FFMA R18, R19, R18, 9.9999997473787516356e-06 ;  /* 0x3727c5ac13127423 */ /* 0x020fc80000000012 */
[----:B------:R-:W2:Y:S01]  /*07e0*/  MUFU.RSQ R5, R18 ;  /* 0x0000001200057308 */ /* 0x000ea20000001400 */
[----:B---3--:R-:W-:Y:S01]  /*07f0*/  IMAD.WIDE R8, R4, 0x4, R8 ;  /* 0x0000000404087825 */ /* 0x008fe200078e0208 */
[----:B--2---:R1:W-:Y:S04]  /*0800*/  @P0 STG.E desc[UR6][R14.64], R5 ;  /* 0x000000050e000986 */ /* 0x0043e8000c101906 */
[----:B------:R1:W-:Y:S01]  /*0810*/  @P0 STG.E desc[UR6][R12.64], R6 ;  /* 0x000000060c000986 */ /* 0x0003e2000c101906 */
[----:B------:R-:W-:Y:S05]  /*0820*/  @!P0 EXIT ;  /* 0x000000000000894d */ /* 0x000fea0003800000 */
[----:B------:R-:W-:Y:S01]  /*0830*/  STG.E desc[UR6][R8.64], R19 ;  /* 0x0000001308007986 */ /* 0x000fe2000c101906 */
[----:B------:R-:W-:Y:S05]  /*0840*/  EXIT ;  /* 0x000000000000794d */ /* 0x000fea0003800000 */
.L_x_0:
[----:B------:R-:W-:-:S00]  /*0850*/  BRA `(.L_x_0) ;  /* 0xfffffffc00fc7947 */ /* 0x000fc0000383ffff */
[----:B------:R-:W-:-:S00]  /*0860*/  NOP ;  /* 0x0000000000007918 */ /* 0x000fc00000000000 */
        /* <DEDUP_REMOVED lines=9> */
.L_x_1:


//--------------------- .nv.global.init           --------------------------
	.section	.nv.global.init,"aw",@progbits
.nv.global.init:
	.type		_$_str,@object
	.size		_$_str,(.L_0 - _$_str)
_$_str:
        /*0000*/ 	.byte	0x5f, 0x5f, 0x43, 0x55, 0x44, 0x41, 0x5f, 0x46, 0x54, 0x5a, 0x00
.L_0:


//--------------------- .nv.shared.triton_per_fused_cat_native_group_norm_30 --------------------------
	.section	.nv.shared.triton_per_fused_cat_native_group_norm_30,"aw",@nobits
	.sectionflags	@""
	.align	16
	.zero		1024


//--------------------- .nv.constant0.triton_per_fused_cat_native_group_norm_30 --------------------------
	.section	.nv.constant0.triton_per_fused_cat_native_group_norm_30,"a",@progbits
	.sectionflags	@""
	.align	4
.nv.constant0.triton_per_fused_cat_native_group_norm_30:
	.zero		600
